//
// Generated by NVIDIA NVVM Compiler
//
// Compiler Build ID: CL-36424714
// Cuda compilation tools, release 13.0, V13.0.88
// Based on NVVM 20.0.0
//

.version 9.0
.target sm_100
.address_size 64

	// .globl	_Z10hello_cudav
.extern .func  (.param .b32 func_retval0) vprintf
(
	.param .b64 vprintf_param_0,
	.param .b64 vprintf_param_1
)
;
.global .align 1 .b8 $str[25] = {72, 101, 108, 108, 111, 32, 102, 114, 111, 109, 32, 67, 85, 68, 65, 32, 107, 101, 114, 110, 101, 108, 33, 10};

.visible .entry _Z10hello_cudav()
{
	.reg .b32 	%r<3>;
	.reg .b64 	%rd<3>;

	mov.u64 	%rd1, $str;
	cvta.global.u64 	%rd2, %rd1;
	{ // callseq 0, 0
	.param .b64 param0;
	st.param.b64 	[param0], %rd2;
	.param .b64 param1;
	st.param.b64 	[param1], 0;
	.param .b32 retval0;
	call.uni (retval0), 
	vprintf, 
	(
	param0, 
	param1
	);
	ld.param.b32 	%r1, [retval0];
	} // callseq 0
	ret;

}


// ===== COMPILED SASS (sm_100) =====

	.target	sm_100

	.elftype	@"ET_EXEC"


//--------------------- .note.nv.tkinfo           --------------------------
	.section	.note.nv.tkinfo,"",@"SHT_NOTE"
	.sectionflags	@"SHF_NOTE_NV_TKINFO"
	.tkinfo
        /*0018*/ 	.word	0x00000002
        /*0030*/ 	.string	""
        /*0030*/ 	.string	"ptxas"
        /*0030*/ 	.string	"Cuda compilation tools, release 13.0, V13.0.88"
        /*0030*/ 	.string	"Build cuda_13.0.r13.0/compiler.36424714_0"
        /*0030*/ 	.string	"-arch sm_100 -m 64 "



//--------------------- .note.nv.cuinfo           --------------------------
	.section	.note.nv.cuinfo,"",@"SHT_NOTE"
	.sectionflags	@"SHF_NOTE_NV_CUINFO"
        /*0018*/ 	.short	0x0002
        /*001a*/ 	.short	0x0064
        /*001c*/ 	.short	0x0082
	.zero		2


//--------------------- .nv.info                  --------------------------
	.section	.nv.info,"",@"SHT_CUDA_INFO"
	.align	4


	//----- nvinfo : EIATTR_REGCOUNT
	.align		4
        /*0000*/ 	.byte	0x04, 0x2f
        /*0002*/ 	.short	(.L_2 - .L_1)
	.align		4
.L_1:
        /*0004*/ 	.word	index@(_Z10hello_cudav)
        /*0008*/ 	.word	0x00000018


	//----- nvinfo : EIATTR_FRAME_SIZE
	.align		4
.L_2:
        /*000c*/ 	.byte	0x04, 0x11
        /*000e*/ 	.short	(.L_4 - .L_3)
	.align		4
.L_3:
        /*0010*/ 	.word	index@(_Z10hello_cudav)
        /*0014*/ 	.word	0x00000000


	//----- nvinfo : EIATTR_MIN_STACK_SIZE
	.align		4
.L_4:
        /*0018*/ 	.byte	0x04, 0x12
        /*001a*/ 	.short	(.L_6 - .L_5)
	.align		4
.L_5:
        /*001c*/ 	.word	index@(_Z10hello_cudav)
        /*0020*/ 	.word	0x00000000
.L_6:


//--------------------- .nv.compat                --------------------------
	.section	.nv.compat,"",@"SHT_CUDA_COMPAT_INFO"
	.align	4
        /*0000*/ 	.byte	0x02, 0x09, 0x00, 0x00, 0x02, 0x02, 0x01, 0x00, 0x02, 0x05, 0x05, 0x00, 0x03, 0x07, 0x01, 0x01
        /*0010*/ 	.byte	0x02, 0x03, 0x00, 0x00, 0x02, 0x06, 0x01, 0x00, 0x04, 0x0b, 0x08, 0x00, 0x09, 0x00, 0x00, 0x00
        /*0020*/ 	.byte	0x00, 0x00, 0x00, 0x00


//--------------------- .nv.info._Z10hello_cudav  --------------------------
	.section	.nv.info._Z10hello_cudav,"",@"SHT_CUDA_INFO"
	.sectionflags	@""
	.align	4


	//----- nvinfo : EIATTR_CUDA_API_VERSION
	.align		4
        /*0000*/ 	.byte	0x04, 0x37
        /*0002*/ 	.short	(.L_8 - .L_7)
.L_7:
        /*0004*/ 	.word	0x00000082


	//----- nvinfo : EIATTR_SPARSE_MMA_MASK
	.align		4
.L_8:
        /*0008*/ 	.byte	0x03, 0x50
        /*000a*/ 	.short	0x0000


	//----- nvinfo : EIATTR_MAXREG_COUNT
	.align		4
        /*000c*/ 	.byte	0x03, 0x1b
        /*000e*/ 	.short	0x00ff


	//----- nvinfo : EIATTR_EXTERNS
	.align		4
        /*0010*/ 	.byte	0x04, 0x0f
        /*0012*/ 	.short	(.L_10 - .L_9)


	//   ....[0]....
	.align		4
.L_9:
        /*0014*/ 	.word	index@(vprintf)


	//----- nvinfo : EIATTR_MERCURY_ISA_VERSION
	.align		4
.L_10:
        /*0018*/ 	.byte	0x03, 0x5f
        /*001a*/ 	.short	0x0101


	//----- nvinfo : EIATTR_VRC_CTA_INIT_COUNT
	.align		4
        /*001c*/ 	.byte	0x02, 0x4a
	.zero		1
	.zero		1


	//----- nvinfo : EIATTR_SYSCALL_OFFSETS
	.align		4
        /*0020*/ 	.byte	0x04, 0x46
        /*0022*/ 	.short	(.L_12 - .L_11)


	//   ....[0]....
.L_11:
        /*0024*/ 	.word	0x00000080


	//----- nvinfo : EIATTR_EXIT_INSTR_OFFSETS
	.align		4
.L_12:
        /*0028*/ 	.byte	0x04, 0x1c
        /*002a*/ 	.short	(.L_14 - .L_13)


	//   ....[0]....
.L_13:
        /*002c*/ 	.word	0x00000090


	//----- nvinfo : EIATTR_SW_WAR
	.align		4
.L_14:
        /*0030*/ 	.byte	0x04, 0x36
        /*0032*/ 	.short	(.L_16 - .L_15)
.L_15:
        /*0034*/ 	.word	0x00000008
.L_16:


//--------------------- .nv.callgraph             --------------------------
	.section	.nv.callgraph,"",@"SHT_CUDA_CALLGRAPH"
	.align	4
	.sectionentsize	8
	.align		4
        /*0000*/ 	.word	0x00000000
	.align		4
        /*0004*/ 	.word	0xffffffff
	.align		4
        /*0008*/ 	.word	index@(_Z10hello_cudav)
	.align		4
        /*000c*/ 	.word	index@(vprintf)
	.align		4
        /*0010*/ 	.word	0x00000000
	.align		4
        /*0014*/ 	.word	0xfffffffe
	.align		4
        /*0018*/ 	.word	0x00000000
	.align		4
        /*001c*/ 	.word	0xfffffffd
	.align		4
        /*0020*/ 	.word	0x00000000
	.align		4
        /*0024*/ 	.word	0xfffffffc


//--------------------- .nv.constant4             --------------------------
	.section	.nv.constant4,"a",@progbits
	.align	8
	.align		8
.nv.constant4:
        /*0000*/ 	.dword	vprintf
	.align		8
        /*0008*/ 	.dword	$str


//--------------------- .text._Z10hello_cudav     --------------------------
	.section	.text._Z10hello_cudav,"ax",@progbits
	.align	128
        .global         _Z10hello_cudav
        .type           _Z10hello_cudav,@function
        .size           _Z10hello_cudav,(.L_x_2 - _Z10hello_cudav)
        .other          _Z10hello_cudav,@"STO_CUDA_ENTRY STV_DEFAULT"
_Z10hello_cudav:
.text._Z10hello_cudav:
[----:B------:R-:W0:Y:S01]  /*0000*/  LDC R1, c[0x0][0x37c] ;  /* 0x0000df00ff017b82 */ /* 0x000e220000000800 */
[----:B------:R-:W-:Y:S01]  /*0010*/  MOV R0, 0x0 ;  /* 0x0000000000007802 */ /* 0x000fe20000000f00 */
[----:B------:R-:W1:Y:S01]  /*0020*/  LDCU.64 UR4, c[0x4][0x8] ;  /* 0x01000100ff0477ac */ /* 0x000e620008000a00 */
[----:B------:R-:W-:-:S05]  /*0030*/  CS2R R6, SRZ ;  /* 0x0000000000067805 */ /* 0x000fca000001ff00 */
[----:B------:R2:W3:Y:S01]  /*0040*/  LDC.64 R2, c[0x4][R0] ;  /* 0x0100000000027b82 */ /* 0x0004e20000000a00 */
[----:B-1----:R-:W-:Y:S02]  /*0050*/  IMAD.U32 R4, RZ, RZ, UR4 ;  /* 0x00000004ff047e24 */ /* 0x002fe4000f8e00ff */
[----:B--2---:R-:W-:-:S07]  /*0060*/  IMAD.U32 R5, RZ, RZ, UR5 ;  /* 0x00000005ff057e24 */ /* 0x004fce000f8e00ff */
[----:B------:R-:W-:-:S07]  /*0070*/  LEPC R20, `(.L_x_0) ;  /* 0x000000001014794e */ /* 0x000fce0000000000 */
[----:B0--3--:R-:W-:Y:S05]  /*0080*/  CALL.ABS.NOINC R2 ;  /* 0x0000000002007343 */ /* 0x009fea0003c00000 */
.L_x_0:
[----:B------:R-:W-:Y:S05]  /*0090*/  EXIT ;  /* 0x000000000000794d */ /* 0x000fea0003800000 */
.L_x_1:
[----:B------:R-:W-:-:S00]  /*00a0*/  BRA `(.L_x_1) ;  /* 0xfffffffc00fc7947 */ /* 0x000fc0000383ffff */
[----:B------:R-:W-:-:S00]  /*00b0*/  NOP ;  /* 0x0000000000007918 */ /* 0x000fc00000000000 */
        /* <DEDUP_REMOVED lines=12> */
.L_x_2:


//--------------------- .nv.global.init           --------------------------
	.section	.nv.global.init,"aw",@progbits
.nv.global.init:
	.type		$str,@object
	.size		$str,(.L_0 - $str)
$str:
        /*0000*/ 	.byte	0x48, 0x65, 0x6c, 0x6c, 0x6f, 0x20, 0x66, 0x72, 0x6f, 0x6d, 0x20, 0x43, 0x55, 0x44, 0x41, 0x20
        /*0010*/ 	.byte	0x6b, 0x65, 0x72, 0x6e, 0x65, 0x6c, 0x21, 0x0a, 0x00
.L_0:


//--------------------- .nv.shared.reserved.0     --------------------------
	.section	.nv.shared.reserved.0,"aw",@nobits
	.weak		__nv_reservedSMEM_offset_0_alias
	.size		__nv_reservedSMEM_offset_0_alias, 0, 64
	.other		__nv_reservedSMEM_offset_0_alias,@"STO_CUDA_RESERVED_SHARED STV_DEFAULT"
__nv_reservedSMEM_offset_0_alias:
	.zero		0
	.zero		64


//--------------------- .nv.constant0._Z10hello_cudav --------------------------
	.section	.nv.constant0._Z10hello_cudav,"a",@progbits
	.sectionflags	@""
	.align	4
.nv.constant0._Z10hello_cudav:
	.zero		896


//--------------------- SYMBOLS --------------------------

	.type		.nv.reservedSmem.offset0,@object
	.size		.nv.reservedSmem.offset0,0x4
	.type		vprintf,@function
